//
// Generated by NVIDIA NVVM Compiler
//
// Compiler Build ID: CL-36424714
// Cuda compilation tools, release 13.0, V13.0.88
// Based on NVVM 20.0.0
//

.version 9.0
.target sm_100
.address_size 64

	// .globl	_Z18inplace_mul_kernelPfPKfi

.visible .entry _Z18inplace_mul_kernelPfPKfi(
	.param .u64 .ptr .align 1 _Z18inplace_mul_kernelPfPKfi_param_0,
	.param .u64 .ptr .align 1 _Z18inplace_mul_kernelPfPKfi_param_1,
	.param .u32 _Z18inplace_mul_kernelPfPKfi_param_2
)
{
	.reg .pred 	%p<2>;
	.reg .b32 	%r<6>;
	.reg .b32 	%f<4>;
	.reg .b64 	%rd<8>;

	ld.param.u64 	%rd1, [_Z18inplace_mul_kernelPfPKfi_param_0];
	ld.param.u64 	%rd2, [_Z18inplace_mul_kernelPfPKfi_param_1];
	ld.param.u32 	%r2, [_Z18inplace_mul_kernelPfPKfi_param_2];
	mov.u32 	%r3, %ctaid.x;
	mov.u32 	%r4, %ntid.x;
	mov.u32 	%r5, %tid.x;
	mad.lo.s32 	%r1, %r3, %r4, %r5;
	setp.ge.s32 	%p1, %r1, %r2;
	@%p1 bra 	$L__BB0_2;
	cvta.to.global.u64 	%rd3, %rd2;
	cvta.to.global.u64 	%rd4, %rd1;
	mul.wide.s32 	%rd5, %r1, 4;
	add.s64 	%rd6, %rd3, %rd5;
	ld.global.f32 	%f1, [%rd6];
	add.s64 	%rd7, %rd4, %rd5;
	ld.global.f32 	%f2, [%rd7];
	mul.f32 	%f3, %f1, %f2;
	st.global.f32 	[%rd7], %f3;
$L__BB0_2:
	ret;

}


// ===== COMPILED SASS (sm_100) =====

	.target	sm_100

	.elftype	@"ET_EXEC"


//--------------------- .note.nv.tkinfo           --------------------------
	.section	.note.nv.tkinfo,"",@"SHT_NOTE"
	.sectionflags	@"SHF_NOTE_NV_TKINFO"
	.tkinfo
        /*0018*/ 	.word	0x00000002
        /*0030*/ 	.string	""
        /*0030*/ 	.string	"ptxas"
        /*0030*/ 	.string	"Cuda compilation tools, release 13.0, V13.0.88"
        /*0030*/ 	.string	"Build cuda_13.0.r13.0/compiler.36424714_0"
        /*0030*/ 	.string	"-arch sm_100 -m 64 "



//--------------------- .note.nv.cuinfo           --------------------------
	.section	.note.nv.cuinfo,"",@"SHT_NOTE"
	.sectionflags	@"SHF_NOTE_NV_CUINFO"
        /*0018*/ 	.short	0x0002
        /*001a*/ 	.short	0x0064
        /*001c*/ 	.short	0x0082
	.zero		2


//--------------------- .nv.info                  --------------------------
	.section	.nv.info,"",@"SHT_CUDA_INFO"
	.align	4


	//----- nvinfo : EIATTR_REGCOUNT
	.align		4
        /*0000*/ 	.byte	0x04, 0x2f
        /*0002*/ 	.short	(.L_1 - .L_0)
	.align		4
.L_0:
        /*0004*/ 	.word	index@(_Z18inplace_mul_kernelPfPKfi)
        /*0008*/ 	.word	0x0000000a


	//----- nvinfo : EIATTR_FRAME_SIZE
	.align		4
.L_1:
        /*000c*/ 	.byte	0x04, 0x11
        /*000e*/ 	.short	(.L_3 - .L_2)
	.align		4
.L_2:
        /*0010*/ 	.word	index@(_Z18inplace_mul_kernelPfPKfi)
        /*0014*/ 	.word	0x00000000


	//----- nvinfo : EIATTR_MIN_STACK_SIZE
	.align		4
.L_3:
        /*0018*/ 	.byte	0x04, 0x12
        /*001a*/ 	.short	(.L_5 - .L_4)
	.align		4
.L_4:
        /*001c*/ 	.word	index@(_Z18inplace_mul_kernelPfPKfi)
        /*0020*/ 	.word	0x00000000
.L_5:


//--------------------- .nv.compat                --------------------------
	.section	.nv.compat,"",@"SHT_CUDA_COMPAT_INFO"
	.align	4
        /*0000*/ 	.byte	0x02, 0x09, 0x00, 0x00, 0x02, 0x02, 0x01, 0x00, 0x02, 0x05, 0x05, 0x00, 0x03, 0x07, 0x01, 0x01
        /*0010*/ 	.byte	0x02, 0x03, 0x00, 0x00, 0x02, 0x06, 0x01, 0x00, 0x04, 0x0b, 0x08, 0x00, 0x09, 0x00, 0x00, 0x00
        /*0020*/ 	.byte	0x00, 0x00, 0x00, 0x00


//--------------------- .nv.info._Z18inplace_mul_kernelPfPKfi --------------------------
	.section	.nv.info._Z18inplace_mul_kernelPfPKfi,"",@"SHT_CUDA_INFO"
	.sectionflags	@""
	.align	4


	//----- nvinfo : EIATTR_CUDA_API_VERSION
	.align		4
        /*0000*/ 	.byte	0x04, 0x37
        /*0002*/ 	.short	(.L_7 - .L_6)
.L_6:
        /*0004*/ 	.word	0x00000082


	//----- nvinfo : EIATTR_KPARAM_INFO
	.align		4
.L_7:
        /*0008*/ 	.byte	0x04, 0x17
        /*000a*/ 	.short	(.L_9 - .L_8)
.L_8:
        /*000c*/ 	.word	0x00000000
        /*0010*/ 	.short	0x0002
        /*0012*/ 	.short	0x0010
        /*0014*/ 	.byte	0x00, 0xf0, 0x11, 0x00


	//----- nvinfo : EIATTR_KPARAM_INFO
	.align		4
.L_9:
        /*0018*/ 	.byte	0x04, 0x17
        /*001a*/ 	.short	(.L_11 - .L_10)
.L_10:
        /*001c*/ 	.word	0x00000000
        /*0020*/ 	.short	0x0001
        /*0022*/ 	.short	0x0008
        /*0024*/ 	.byte	0x00, 0xf5, 0x21, 0x00


	//----- nvinfo : EIATTR_KPARAM_INFO
	.align		4
.L_11:
        /*0028*/ 	.byte	0x04, 0x17
        /*002a*/ 	.short	(.L_13 - .L_12)
.L_12:
        /*002c*/ 	.word	0x00000000
        /*0030*/ 	.short	0x0000
        /*0032*/ 	.short	0x0000
        /*0034*/ 	.byte	0x00, 0xf5, 0x21, 0x00


	//----- nvinfo : EIATTR_SPARSE_MMA_MASK
	.align		4
.L_13:
        /*0038*/ 	.byte	0x03, 0x50
        /*003a*/ 	.short	0x0000


	//----- nvinfo : EIATTR_MAXREG_COUNT
	.align		4
        /*003c*/ 	.byte	0x03, 0x1b
        /*003e*/ 	.short	0x00ff


	//----- nvinfo : EIATTR_MERCURY_ISA_VERSION
	.align		4
        /*0040*/ 	.byte	0x03, 0x5f
        /*0042*/ 	.short	0x0101


	//----- nvinfo : EIATTR_VRC_CTA_INIT_COUNT
	.align		4
        /*0044*/ 	.byte	0x02, 0x4a
	.zero		1
	.zero		1


	//----- nvinfo : EIATTR_EXIT_INSTR_OFFSETS
	.align		4
        /*0048*/ 	.byte	0x04, 0x1c
        /*004a*/ 	.short	(.L_15 - .L_14)


	//   ....[0]....
.L_14:
        /*004c*/ 	.word	0x00000070


	//   ....[1]....
        /*0050*/ 	.word	0x00000110


	//----- nvinfo : EIATTR_CBANK_PARAM_SIZE
	.align		4
.L_15:
        /*0054*/ 	.byte	0x03, 0x19
        /*0056*/ 	.short	0x0014


	//----- nvinfo : EIATTR_PARAM_CBANK
	.align		4
        /*0058*/ 	.byte	0x04, 0x0a
        /*005a*/ 	.short	(.L_17 - .L_16)
	.align		4
.L_16:
        /*005c*/ 	.word	index@(.nv.constant0._Z18inplace_mul_kernelPfPKfi)
        /*0060*/ 	.short	0x0380
        /*0062*/ 	.short	0x0014


	//----- nvinfo : EIATTR_SW_WAR
	.align		4
.L_17:
        /*0064*/ 	.byte	0x04, 0x36
        /*0066*/ 	.short	(.L_19 - .L_18)
.L_18:
        /*0068*/ 	.word	0x00000008
.L_19:


//--------------------- .nv.callgraph             --------------------------
	.section	.nv.callgraph,"",@"SHT_CUDA_CALLGRAPH"
	.align	4
	.sectionentsize	8
	.align		4
        /*0000*/ 	.word	0x00000000
	.align		4
        /*0004*/ 	.word	0xffffffff
	.align		4
        /*0008*/ 	.word	0x00000000
	.align		4
        /*000c*/ 	.word	0xfffffffe
	.align		4
        /*0010*/ 	.word	0x00000000
	.align		4
        /*0014*/ 	.word	0xfffffffd
	.align		4
        /*0018*/ 	.word	0x00000000
	.align		4
        /*001c*/ 	.word	0xfffffffc


//--------------------- .text._Z18inplace_mul_kernelPfPKfi --------------------------
	.section	.text._Z18inplace_mul_kernelPfPKfi,"ax",@progbits
	.align	128
        .global         _Z18inplace_mul_kernelPfPKfi
        .type           _Z18inplace_mul_kernelPfPKfi,@function
        .size           _Z18inplace_mul_kernelPfPKfi,(.L_x_1 - _Z18inplace_mul_kernelPfPKfi)
        .other          _Z18inplace_mul_kernelPfPKfi,@"STO_CUDA_ENTRY STV_DEFAULT"
_Z18inplace_mul_kernelPfPKfi:
.text._Z18inplace_mul_kernelPfPKfi:
[----:B------:R-:W-:Y:S01]  /*0000*/  LDC R1, c[0x0][0x37c] ;  /* 0x0000df00ff017b82 */ /* 0x000fe20000000800 */
[----:B------:R-:W0:Y:S07]  /*0010*/  S2R R0, SR_TID.X ;  /* 0x0000000000007919 */ /* 0x000e2e0000002100 */
[----:B------:R-:W0:Y:S01]  /*0020*/  S2UR UR4, SR_CTAID.X ;  /* 0x00000000000479c3 */ /* 0x000e220000002500 */
[----:B------:R-:W1:Y:S07]  /*0030*/  LDCU UR5, c[0x0][0x390] ;  /* 0x00007200ff0577ac */ /* 0x000e6e0008000800 */
[----:B------:R-:W0:Y:S02]  /*0040*/  LDC R7, c[0x0][0x360] ;  /* 0x0000d800ff077b82 */ /* 0x000e240000000800 */
[----:B0-----:R-:W-:-:S05]  /*0050*/  IMAD R7, R7, UR4, R0 ;  /* 0x0000000407077c24 */ /* 0x001fca000f8e0200 */
[----:B-1----:R-:W-:-:S13]  /*0060*/  ISETP.GE.AND P0, PT, R7, UR5, PT ;  /* 0x0000000507007c0c */ /* 0x002fda000bf06270 */
[----:B------:R-:W-:Y:S05]  /*0070*/  @P0 EXIT ;  /* 0x000000000000094d */ /* 0x000fea0003800000 */
[----:B------:R-:W0:Y:S01]  /*0080*/  LDC.64 R2, c[0x0][0x388] ;  /* 0x0000e200ff027b82 */ /* 0x000e220000000a00 */
[----:B------:R-:W1:Y:S07]  /*0090*/  LDCU.64 UR4, c[0x0][0x358] ;  /* 0x00006b00ff0477ac */ /* 0x000e6e0008000a00 */
[----:B------:R-:W2:Y:S01]  /*00a0*/  LDC.64 R4, c[0x0][0x380] ;  /* 0x0000e000ff047b82 */ /* 0x000ea20000000a00 */
[----:B0-----:R-:W-:-:S06]  /*00b0*/  IMAD.WIDE R2, R7, 0x4, R2 ;  /* 0x0000000407027825 */ /* 0x001fcc00078e0202 */
[----:B-1----:R-:W3:Y:S01]  /*00c0*/  LDG.E R2, desc[UR4][R2.64] ;  /* 0x0000000402027981 */ /* 0x002ee2000c1e1900 */
[----:B--2---:R-:W-:-:S05]  /*00d0*/  IMAD.WIDE R4, R7, 0x4, R4 ;  /* 0x0000000407047825 */ /* 0x004fca00078e0204 */
[----:B------:R-:W3:Y:S02]  /*00e0*/  LDG.E R7, desc[UR4][R4.64] ;  /* 0x0000000404077981 */ /* 0x000ee4000c1e1900 */
[----:B---3--:R-:W-:-:S05]  /*00f0*/  FMUL R7, R2, R7 ;  /* 0x0000000702077220 */ /* 0x008fca0000400000 */
[----:B------:R-:W-:Y:S01]  /*0100*/  STG.E desc[UR4][R4.64], R7 ;  /* 0x0000000704007986 */ /* 0x000fe2000c101904 */
[----:B------:R-:W-:Y:S05]  /*0110*/  EXIT ;  /* 0x000000000000794d */ /* 0x000fea0003800000 */
.L_x_0:
[----:B------:R-:W-:-:S00]  /*0120*/  BRA `(.L_x_0) ;  /* 0xfffffffc00fc7947 */ /* 0x000fc0000383ffff */
[----:B------:R-:W-:-:S00]  /*0130*/  NOP ;  /* 0x0000000000007918 */ /* 0x000fc00000000000 */
        /* <DEDUP_REMOVED lines=12> */
.L_x_1:


//--------------------- .nv.shared.reserved.0     --------------------------
	.section	.nv.shared.reserved.0,"aw",@nobits
	.weak		__nv_reservedSMEM_offset_0_alias
	.size		__nv_reservedSMEM_offset_0_alias, 0, 64
	.other		__nv_reservedSMEM_offset_0_alias,@"STO_CUDA_RESERVED_SHARED STV_DEFAULT"
__nv_reservedSMEM_offset_0_alias:
	.zero		0
	.zero		64


//--------------------- .nv.constant0._Z18inplace_mul_kernelPfPKfi --------------------------
	.section	.nv.constant0._Z18inplace_mul_kernelPfPKfi,"a",@progbits
	.sectionflags	@""
	.align	4
.nv.constant0._Z18inplace_mul_kernelPfPKfi:
	.zero		916


//--------------------- SYMBOLS --------------------------

	.type		.nv.reservedSmem.offset0,@object
	.size		.nv.reservedSmem.offset0,0x4
